//
// Generated by NVIDIA NVVM Compiler
//
// Compiler Build ID: CL-36424714
// Cuda compilation tools, release 13.0, V13.0.88
// Based on NVVM 20.0.0
//

.version 9.0
.target sm_100
.address_size 64

	// .globl	_Z15bandwidthKernelPyii

.visible .entry _Z15bandwidthKernelPyii(
	.param .u64 .ptr .align 1 _Z15bandwidthKernelPyii_param_0,
	.param .u32 _Z15bandwidthKernelPyii_param_1,
	.param .u32 _Z15bandwidthKernelPyii_param_2
)
{
	.reg .pred 	%p<6>;
	.reg .b32 	%r<33>;
	.reg .b64 	%rd<16>;

	ld.param.u64 	%rd3, [_Z15bandwidthKernelPyii_param_0];
	ld.param.u32 	%r7, [_Z15bandwidthKernelPyii_param_1];
	ld.param.u32 	%r8, [_Z15bandwidthKernelPyii_param_2];
	mov.b32 	%r9, 0;
	mov.u32 	%r31, %r9;
	mov.u32 	%r32, %r9;
	mov.u32 	%r10, %tid.x;
	mov.u32 	%r11, %ntid.x;
	mov.u32 	%r12, %ctaid.x;
	mad.lo.s32 	%r1, %r11, %r12, %r10;
	mov.u32 	%r13, %nctaid.x;
	mul.lo.s32 	%r2, %r13, %r11;
	setp.lt.s32 	%p1, %r8, 1;
	@%p1 bra 	$L__BB0_8;
	mov.b32 	%r29, 0;
$L__BB0_2:
	setp.ge.s32 	%p2, %r2, %r7;
	@%p2 bra 	$L__BB0_6;
	setp.ge.s32 	%p3, %r1, %r7;
	@%p3 bra 	$L__BB0_7;
	mov.u32 	%r30, %r1;
$L__BB0_5:
	mul.wide.s32 	%rd11, %r30, 8;
	add.s64 	%rd10, %rd3, %rd11;
	// begin inline asm
	ld.global.cg.u64 %rd9, [%rd10];
	// end inline asm
	mov.u32 	%r22, %r31;
	cvt.u32.u64 	%r23, %rd9;
	add.s32 	%r24, %r22, %r23;
	mov.u32 	%r31, %r24;
	mov.u32 	%r25, %r31;
	mov.u32 	%r26, %r32;
	add.s32 	%r27, %r26, %r25;
	mov.u32 	%r32, %r27;
	add.s32 	%r30, %r30, %r2;
	setp.lt.s32 	%p4, %r30, %r7;
	@%p4 bra 	$L__BB0_5;
	bra.uni 	$L__BB0_7;
$L__BB0_6:
	rem.s32 	%r15, %r1, %r7;
	mul.wide.s32 	%rd8, %r15, 8;
	add.s64 	%rd7, %rd3, %rd8;
	// begin inline asm
	ld.global.cg.u64 %rd6, [%rd7];
	// end inline asm
	mov.u32 	%r16, %r31;
	cvt.u32.u64 	%r17, %rd6;
	add.s32 	%r18, %r16, %r17;
	mov.u32 	%r31, %r18;
	mov.u32 	%r19, %r31;
	mov.u32 	%r20, %r32;
	add.s32 	%r21, %r20, %r19;
	mov.u32 	%r32, %r21;
$L__BB0_7:
	add.s32 	%r29, %r29, 1;
	setp.ne.s32 	%p5, %r29, %r8;
	@%p5 bra 	$L__BB0_2;
$L__BB0_8:
	cvta.to.global.u64 	%rd12, %rd3;
	rem.s32 	%r28, %r1, %r7;
	cvt.s64.s32 	%rd13, %r32;
	mul.wide.s32 	%rd14, %r28, 8;
	add.s64 	%rd15, %rd12, %rd14;
	st.global.u64 	[%rd15], %rd13;
	ret;

}


// ===== COMPILED SASS (sm_100) =====

	.target	sm_100

	.elftype	@"ET_EXEC"


//--------------------- .note.nv.tkinfo           --------------------------
	.section	.note.nv.tkinfo,"",@"SHT_NOTE"
	.sectionflags	@"SHF_NOTE_NV_TKINFO"
	.tkinfo
        /*0018*/ 	.word	0x00000002
        /*0030*/ 	.string	""
        /*0030*/ 	.string	"ptxas"
        /*0030*/ 	.string	"Cuda compilation tools, release 13.0, V13.0.88"
        /*0030*/ 	.string	"Build cuda_13.0.r13.0/compiler.36424714_0"
        /*0030*/ 	.string	"-arch sm_100 -m 64 "



//--------------------- .note.nv.cuinfo           --------------------------
	.section	.note.nv.cuinfo,"",@"SHT_NOTE"
	.sectionflags	@"SHF_NOTE_NV_CUINFO"
        /*0018*/ 	.short	0x0002
        /*001a*/ 	.short	0x0064
        /*001c*/ 	.short	0x0082
	.zero		2


//--------------------- .nv.info                  --------------------------
	.section	.nv.info,"",@"SHT_CUDA_INFO"
	.align	4


	//----- nvinfo : EIATTR_REGCOUNT
	.align		4
        /*0000*/ 	.byte	0x04, 0x2f
        /*0002*/ 	.short	(.L_1 - .L_0)
	.align		4
.L_0:
        /*0004*/ 	.word	index@(_Z15bandwidthKernelPyii)
        /*0008*/ 	.word	0x0000000e


	//----- nvinfo : EIATTR_FRAME_SIZE
	.align		4
.L_1:
        /*000c*/ 	.byte	0x04, 0x11
        /*000e*/ 	.short	(.L_3 - .L_2)
	.align		4
.L_2:
        /*0010*/ 	.word	index@(_Z15bandwidthKernelPyii)
        /*0014*/ 	.word	0x00000000


	//----- nvinfo : EIATTR_MIN_STACK_SIZE
	.align		4
.L_3:
        /*0018*/ 	.byte	0x04, 0x12
        /*001a*/ 	.short	(.L_5 - .L_4)
	.align		4
.L_4:
        /*001c*/ 	.word	index@(_Z15bandwidthKernelPyii)
        /*0020*/ 	.word	0x00000000
.L_5:


//--------------------- .nv.compat                --------------------------
	.section	.nv.compat,"",@"SHT_CUDA_COMPAT_INFO"
	.align	4
        /*0000*/ 	.byte	0x02, 0x09, 0x00, 0x00, 0x02, 0x02, 0x01, 0x00, 0x02, 0x05, 0x05, 0x00, 0x03, 0x07, 0x01, 0x01
        /*0010*/ 	.byte	0x02, 0x03, 0x00, 0x00, 0x02, 0x06, 0x01, 0x00, 0x04, 0x0b, 0x08, 0x00, 0x09, 0x00, 0x00, 0x00
        /*0020*/ 	.byte	0x00, 0x00, 0x00, 0x00


//--------------------- .nv.info._Z15bandwidthKernelPyii --------------------------
	.section	.nv.info._Z15bandwidthKernelPyii,"",@"SHT_CUDA_INFO"
	.sectionflags	@""
	.align	4


	//----- nvinfo : EIATTR_CUDA_API_VERSION
	.align		4
        /*0000*/ 	.byte	0x04, 0x37
        /*0002*/ 	.short	(.L_7 - .L_6)
.L_6:
        /*0004*/ 	.word	0x00000082


	//----- nvinfo : EIATTR_KPARAM_INFO
	.align		4
.L_7:
        /*0008*/ 	.byte	0x04, 0x17
        /*000a*/ 	.short	(.L_9 - .L_8)
.L_8:
        /*000c*/ 	.word	0x00000000
        /*0010*/ 	.short	0x0002
        /*0012*/ 	.short	0x000c
        /*0014*/ 	.byte	0x00, 0xf0, 0x11, 0x00


	//----- nvinfo : EIATTR_KPARAM_INFO
	.align		4
.L_9:
        /*0018*/ 	.byte	0x04, 0x17
        /*001a*/ 	.short	(.L_11 - .L_10)
.L_10:
        /*001c*/ 	.word	0x00000000
        /*0020*/ 	.short	0x0001
        /*0022*/ 	.short	0x0008
        /*0024*/ 	.byte	0x00, 0xf0, 0x11, 0x00


	//----- nvinfo : EIATTR_KPARAM_INFO
	.align		4
.L_11:
        /*0028*/ 	.byte	0x04, 0x17
        /*002a*/ 	.short	(.L_13 - .L_12)
.L_12:
        /*002c*/ 	.word	0x00000000
        /*0030*/ 	.short	0x0000
        /*0032*/ 	.short	0x0000
        /*0034*/ 	.byte	0x00, 0xf5, 0x21, 0x00


	//----- nvinfo : EIATTR_SPARSE_MMA_MASK
	.align		4
.L_13:
        /*0038*/ 	.byte	0x03, 0x50
        /*003a*/ 	.short	0x0000


	//----- nvinfo : EIATTR_MAXREG_COUNT
	.align		4
        /*003c*/ 	.byte	0x03, 0x1b
        /*003e*/ 	.short	0x00ff


	//----- nvinfo : EIATTR_MERCURY_ISA_VERSION
	.align		4
        /*0040*/ 	.byte	0x03, 0x5f
        /*0042*/ 	.short	0x0101


	//----- nvinfo : EIATTR_VRC_CTA_INIT_COUNT
	.align		4
        /*0044*/ 	.byte	0x02, 0x4a
	.zero		1
	.zero		1


	//----- nvinfo : EIATTR_EXIT_INSTR_OFFSETS
	.align		4
        /*0048*/ 	.byte	0x04, 0x1c
        /*004a*/ 	.short	(.L_15 - .L_14)


	//   ....[0]....
.L_14:
        /*004c*/ 	.word	0x00000590


	//----- nvinfo : EIATTR_CRS_STACK_SIZE
	.align		4
.L_15:
        /*0050*/ 	.byte	0x04, 0x1e
        /*0052*/ 	.short	(.L_17 - .L_16)
.L_16:
        /*0054*/ 	.word	0x00000000


	//----- nvinfo : EIATTR_CBANK_PARAM_SIZE
	.align		4
.L_17:
        /*0058*/ 	.byte	0x03, 0x19
        /*005a*/ 	.short	0x0010


	//----- nvinfo : EIATTR_PARAM_CBANK
	.align		4
        /*005c*/ 	.byte	0x04, 0x0a
        /*005e*/ 	.short	(.L_19 - .L_18)
	.align		4
.L_18:
        /*0060*/ 	.word	index@(.nv.constant0._Z15bandwidthKernelPyii)
        /*0064*/ 	.short	0x0380
        /*0066*/ 	.short	0x0010


	//----- nvinfo : EIATTR_SW_WAR
	.align		4
.L_19:
        /*0068*/ 	.byte	0x04, 0x36
        /*006a*/ 	.short	(.L_21 - .L_20)
.L_20:
        /*006c*/ 	.word	0x00000008
.L_21:


//--------------------- .nv.callgraph             --------------------------
	.section	.nv.callgraph,"",@"SHT_CUDA_CALLGRAPH"
	.align	4
	.sectionentsize	8
	.align		4
        /*0000*/ 	.word	0x00000000
	.align		4
        /*0004*/ 	.word	0xffffffff
	.align		4
        /*0008*/ 	.word	0x00000000
	.align		4
        /*000c*/ 	.word	0xfffffffe
	.align		4
        /*0010*/ 	.word	0x00000000
	.align		4
        /*0014*/ 	.word	0xfffffffd
	.align		4
        /*0018*/ 	.word	0x00000000
	.align		4
        /*001c*/ 	.word	0xfffffffc


//--------------------- .text._Z15bandwidthKernelPyii --------------------------
	.section	.text._Z15bandwidthKernelPyii,"ax",@progbits
	.align	128
        .global         _Z15bandwidthKernelPyii
        .type           _Z15bandwidthKernelPyii,@function
        .size           _Z15bandwidthKernelPyii,(.L_x_8 - _Z15bandwidthKernelPyii)
        .other          _Z15bandwidthKernelPyii,@"STO_CUDA_ENTRY STV_DEFAULT"
_Z15bandwidthKernelPyii:
.text._Z15bandwidthKernelPyii:
[----:B------:R-:W-:Y:S01]  /*0000*/  LDC R1, c[0x0][0x37c] ;  /* 0x0000df00ff017b82 */ /* 0x000fe20000000800 */
[----:B------:R-:W0:Y:S01]  /*0010*/  S2R R5, SR_TID.X ;  /* 0x0000000000057919 */ /* 0x000e220000002100 */
[----:B------:R-:W1:Y:S01]  /*0020*/  LDCU UR8, c[0x0][0x38c] ;  /* 0x00007180ff0877ac */ /* 0x000e620008000800 */
[----:B------:R-:W0:Y:S01]  /*0030*/  S2R R0, SR_CTAID.X ;  /* 0x0000000000007919 */ /* 0x000e220000002500 */
[----:B------:R-:W2:Y:S01]  /*0040*/  LDCU UR4, c[0x0][0x360] ;  /* 0x00006c00ff0477ac */ /* 0x000ea20008000800 */
[----:B------:R-:W2:Y:S01]  /*0050*/  LDCU UR5, c[0x0][0x370] ;  /* 0x00006e00ff0577ac */ /* 0x000ea20008000800 */
[----:B------:R-:W3:Y:S01]  /*0060*/  LDCU.64 UR6, c[0x0][0x358] ;  /* 0x00006b00ff0677ac */ /* 0x000ee20008000a00 */
[----:B-1----:R-:W-:Y:S02]  /*0070*/  UISETP.GE.AND UP0, UPT, UR8, 0x1, UPT ;  /* 0x000000010800788c */ /* 0x002fe4000bf06270 */
[----:B--2---:R-:W-:Y:S02]  /*0080*/  UIMAD UR5, UR4, UR5, URZ ;  /* 0x00000005040572a4 */ /* 0x004fe4000f8e02ff */
[----:B0-----:R-:W-:-:S02]  /*0090*/  IMAD R5, R0, UR4, R5 ;  /* 0x0000000400057c24 */ /* 0x001fc4000f8e0205 */
[----:B------:R-:W-:-:S03]  /*00a0*/  IMAD.MOV.U32 R0, RZ, RZ, RZ ;  /* 0x000000ffff007224 */ /* 0x000fc600078e00ff */
[----:B---3--:R-:W-:Y:S05]  /*00b0*/  BRA.U !UP0, `(.L_x_0) ;  /* 0x0000000108c07547 */ /* 0x008fea000b800000 */
[----:B------:R-:W-:Y:S01]  /*00c0*/  IMAD.MOV.U32 R7, RZ, RZ, RZ ;  /* 0x000000ffff077224 */ /* 0x000fe200078e00ff */
[----:B------:R-:W-:-:S06]  /*00d0*/  UMOV UR4, URZ ;  /* 0x000000ff00047c82 */ /* 0x000fcc0008000000 */
.L_x_6:
[----:B------:R-:W0:Y:S01]  /*00e0*/  LDC.64 R2, c[0x0][0x388] ;  /* 0x0000e200ff027b82 */ /* 0x000e220000000a00 */
[----:B------:R-:W-:Y:S01]  /*00f0*/  UIADD3 UR4, UPT, UPT, UR4, 0x1, URZ ;  /* 0x0000000104047890 */ /* 0x000fe2000fffe0ff */
[----:B0-----:R-:W-:-:S05]  /*0100*/  ISETP.LE.AND P1, PT, R2, UR5, PT ;  /* 0x0000000502007c0c */ /* 0x001fca000bf23270 */
[----:B------:R-:W-:-:S08]  /*0110*/  ISETP.NE.AND P0, PT, R3, UR4, PT ;  /* 0x0000000403007c0c */ /* 0x000fd0000bf05270 */
[----:B------:R-:W-:Y:S05]  /*0120*/  @P1 BRA `(.L_x_1) ;  /* 0x0000000000381947 */ /* 0x000fea0003800000 */
[----:B------:R-:W-:Y:S01]  /*0130*/  ISETP.GE.AND P1, PT, R5, R2, PT ;  /* 0x000000020500720c */ /* 0x000fe20003f26270 */
[----:B------:R-:W-:-:S12]  /*0140*/  BSSY.RECONVERGENT B0, `(.L_x_2) ;  /* 0x000000b000007945 */ /* 0x000fd80003800200 */
[----:B------:R-:W-:Y:S05]  /*0150*/  @P1 BRA `(.L_x_3) ;  /* 0x0000000000241947 */ /* 0x000fea0003800000 */
[----:B------:R-:W0:Y:S01]  /*0160*/  LDC.64 R10, c[0x0][0x380] ;  /* 0x0000e000ff0a7b82 */ /* 0x000e220000000a00 */
[----:B------:R-:W-:-:S07]  /*0170*/  MOV R3, R5 ;  /* 0x0000000500037202 */ /* 0x000fce0000000f00 */
.L_x_4:
[----:B0-----:R-:W-:-:S06]  /*0180*/  IMAD.WIDE R8, R3, 0x8, R10 ;  /* 0x0000000803087825 */ /* 0x001fcc00078e020a */
[----:B------:R-:W2:Y:S01]  /*0190*/  LDG.E.STRONG.GPU R8, desc[UR6][R8.64] ;  /* 0x0000000608087981 */ /* 0x000ea2000c1ef900 */
[----:B------:R-:W-:-:S05]  /*01a0*/  VIADD R3, R3, UR5 ;  /* 0x0000000503037c36 */ /* 0x000fca0008000000 */
[----:B------:R-:W-:Y:S01]  /*01b0*/  ISETP.GE.AND P1, PT, R3, R2, PT ;  /* 0x000000020300720c */ /* 0x000fe20003f26270 */
[----:B--2---:R-:W-:-:S05]  /*01c0*/  IMAD.IADD R7, R8, 0x1, R7 ;  /* 0x0000000108077824 */ /* 0x004fca00078e0207 */
[----:B------:R-:W-:-:S07]  /*01d0*/  IADD3 R0, PT, PT, R7, R0, RZ ;  /* 0x0000000007007210 */ /* 0x000fce0007ffe0ff */
[----:B------:R-:W-:Y:S05]  /*01e0*/  @!P1 BRA `(.L_x_4) ;  /* 0xfffffffc00e49947 */ /* 0x000fea000383ffff */
.L_x_3:
[----:B------:R-:W-:Y:S05]  /*01f0*/  BSYNC.RECONVERGENT B0 ;  /* 0x0000000000007941 */ /* 0x000fea0003800200 */
.L_x_2:
[----:B------:R-:W-:Y:S05]  /*0200*/  BRA `(.L_x_5) ;  /* 0x0000000000687947 */ /* 0x000fea0003800000 */
.L_x_1:
[----:B------:R-:W-:Y:S02]  /*0210*/  IABS R4, R2 ;  /* 0x0000000200047213 */ /* 0x000fe40000000000 */
[----:B------:R-:W-:Y:S02]  /*0220*/  IABS R6, R5 ;  /* 0x0000000500067213 */ /* 0x000fe40000000000 */
[----:B------:R-:W0:Y:S01]  /*0230*/  I2F.RP R3, R4 ;  /* 0x0000000400037306 */ /* 0x000e220000209400 */
[----:B------:R-:W-:-:S07]  /*0240*/  ISETP.GE.AND P3, PT, R5, RZ, PT ;  /* 0x000000ff0500720c */ /* 0x000fce0003f66270 */
[----:B0-----:R-:W0:Y:S02]  /*0250*/  MUFU.RCP R3, R3 ;  /* 0x0000000300037308 */ /* 0x001e240000001000 */
[----:B0-----:R-:W-:-:S06]  /*0260*/  VIADD R8, R3, 0xffffffe ;  /* 0x0ffffffe03087836 */ /* 0x001fcc0000000000 */
[----:B------:R0:W1:Y:S02]  /*0270*/  F2I.FTZ.U32.TRUNC.NTZ R9, R8 ;  /* 0x0000000800097305 */ /* 0x000064000021f000 */
[----:B0-----:R-:W-:Y:S02]  /*0280*/  HFMA2 R8, -RZ, RZ, 0, 0 ;  /* 0x00000000ff087431 */ /* 0x001fe400000001ff */
[----:B-1----:R-:W-:-:S04]  /*0290*/  IMAD.MOV R11, RZ, RZ, -R9 ;  /* 0x000000ffff0b7224 */ /* 0x002fc800078e0a09 */
[----:B------:R-:W-:-:S04]  /*02a0*/  IMAD R11, R11, R4, RZ ;  /* 0x000000040b0b7224 */ /* 0x000fc800078e02ff */
[----:B------:R-:W-:-:S06]  /*02b0*/  IMAD.HI.U32 R9, R9, R11, R8 ;  /* 0x0000000b09097227 */ /* 0x000fcc00078e0008 */
[----:B------:R-:W-:-:S04]  /*02c0*/  IMAD.HI.U32 R9, R9, R6, RZ ;  /* 0x0000000609097227 */ /* 0x000fc800078e00ff */
[----:B------:R-:W-:-:S04]  /*02d0*/  IMAD.MOV R9, RZ, RZ, -R9 ;  /* 0x000000ffff097224 */ /* 0x000fc800078e0a09 */
[C---:B------:R-:W-:Y:S02]  /*02e0*/  IMAD R3, R4.reuse, R9, R6 ;  /* 0x0000000904037224 */ /* 0x040fe400078e0206 */
[----:B------:R-:W0:Y:S03]  /*02f0*/  LDC.64 R8, c[0x0][0x380] ;  /* 0x0000e000ff087b82 */ /* 0x000e260000000a00 */
[----:B------:R-:W-:-:S13]  /*0300*/  ISETP.GT.U32.AND P1, PT, R4, R3, PT ;  /* 0x000000030400720c */ /* 0x000fda0003f24070 */
[----:B------:R-:W-:Y:S01]  /*0310*/  @!P1 IMAD.IADD R3, R3, 0x1, -R4 ;  /* 0x0000000103039824 */ /* 0x000fe200078e0a04 */
[----:B------:R-:W-:-:S04]  /*0320*/  ISETP.NE.AND P1, PT, R2, RZ, PT ;  /* 0x000000ff0200720c */ /* 0x000fc80003f25270 */
[----:B------:R-:W-:-:S13]  /*0330*/  ISETP.GT.U32.AND P2, PT, R4, R3, PT ;  /* 0x000000030400720c */ /* 0x000fda0003f44070 */
[----:B------:R-:W-:-:S05]  /*0340*/  @!P2 IADD3 R3, PT, PT, R3, -R4, RZ ;  /* 0x800000040303a210 */ /* 0x000fca0007ffe0ff */
[----:B------:R-:W-:Y:S01]  /*0350*/  @!P3 IMAD.MOV R3, RZ, RZ, -R3 ;  /* 0x000000ffff03b224 */ /* 0x000fe200078e0a03 */
[----:B------:R-:W-:-:S05]  /*0360*/  @!P1 LOP3.LUT R3, RZ, R2, RZ, 0x33, !PT ;  /* 0x00000002ff039212 */ /* 0x000fca00078e33ff */
[----:B0-----:R-:W-:-:S06]  /*0370*/  IMAD.WIDE R2, R3, 0x8, R8 ;  /* 0x0000000803027825 */ /* 0x001fcc00078e0208 */
[----:B------:R-:W2:Y:S02]  /*0380*/  LDG.E.STRONG.GPU R2, desc[UR6][R2.64] ;  /* 0x0000000602027981 */ /* 0x000ea4000c1ef900 */
[----:B--2---:R-:W-:-:S05]  /*0390*/  IMAD.IADD R7, R7, 0x1, R2 ;  /* 0x0000000107077824 */ /* 0x004fca00078e0202 */
[----:B------:R-:W-:-:S07]  /*03a0*/  IADD3 R0, PT, PT, R0, R7, RZ ;  /* 0x0000000700007210 */ /* 0x000fce0007ffe0ff */
.L_x_5:
[----:B------:R-:W-:Y:S05]  /*03b0*/  @P0 BRA `(.L_x_6) ;  /* 0xfffffffc00480947 */ /* 0x000fea000383ffff */
.L_x_0:
[----:B------:R-:W0:Y:S01]  /*03c0*/  LDC R9, c[0x0][0x388] ;  /* 0x0000e200ff097b82 */ /* 0x000e220000000800 */
[----:B------:R-:W-:Y:S02]  /*03d0*/  IABS R8, R5 ;  /* 0x0000000500087213 */ /* 0x000fe40000000000 */
[----:B------:R-:W-:Y:S02]  /*03e0*/  ISETP.GE.AND P1, PT, R5, RZ, PT ;  /* 0x000000ff0500720c */ /* 0x000fe40003f26270 */
[----:B0-----:R-:W-:Y:S02]  /*03f0*/  IABS R4, R9 ;  /* 0x0000000900047213 */ /* 0x001fe40000000000 */
[----:B------:R-:W-:Y:S02]  /*0400*/  ISETP.NE.AND P2, PT, R9, RZ, PT ;  /* 0x000000ff0900720c */ /* 0x000fe40003f45270 */
[----:B------:R-:W0:Y:S08]  /*0410*/  I2F.RP R6, R4 ;  /* 0x0000000400067306 */ /* 0x000e300000209400 */
[----:B0-----:R-:W0:Y:S02]  /*0420*/  MUFU.RCP R6, R6 ;  /* 0x0000000600067308 */ /* 0x001e240000001000 */
[----:B0-----:R-:W-:-:S06]  /*0430*/  VIADD R2, R6, 0xffffffe ;  /* 0x0ffffffe06027836 */ /* 0x001fcc0000000000 */
[----:B------:R0:W1:Y:S02]  /*0440*/  F2I.FTZ.U32.TRUNC.NTZ R3, R2 ;  /* 0x0000000200037305 */ /* 0x000064000021f000 */
[----:B0-----:R-:W-:Y:S01]  /*0450*/  IMAD.MOV.U32 R2, RZ, RZ, RZ ;  /* 0x000000ffff027224 */ /* 0x001fe200078e00ff */
[----:B-1----:R-:W-:-:S05]  /*0460*/  IADD3 R7, PT, PT, RZ, -R3, RZ ;  /* 0x80000003ff077210 */ /* 0x002fca0007ffe0ff */
[----:B------:R-:W-:-:S04]  /*0470*/  IMAD R7, R7, R4, RZ ;  /* 0x0000000407077224 */ /* 0x000fc800078e02ff */
[----:B------:R-:W-:Y:S01]  /*0480*/  IMAD.HI.U32 R7, R3, R7, R2 ;  /* 0x0000000703077227 */ /* 0x000fe200078e0002 */
[----:B------:R-:W-:Y:S02]  /*0490*/  MOV R3, R8 ;  /* 0x0000000800037202 */ /* 0x000fe40000000f00 */
[----:B------:R-:W-:-:S03]  /*04a0*/  MOV R2, R0 ;  /* 0x0000000000027202 */ /* 0x000fc60000000f00 */
[----:B------:R-:W-:-:S04]  /*04b0*/  IMAD.HI.U32 R7, R7, R3, RZ ;  /* 0x0000000307077227 */ /* 0x000fc800078e00ff */
[----:B------:R-:W-:-:S04]  /*04c0*/  IMAD.MOV R7, RZ, RZ, -R7 ;  /* 0x000000ffff077224 */ /* 0x000fc800078e0a07 */
[C---:B------:R-:W-:Y:S02]  /*04d0*/  IMAD R3, R4.reuse, R7, R3 ;  /* 0x0000000704037224 */ /* 0x040fe400078e0203 */
[----:B------:R-:W0:Y:S03]  /*04e0*/  LDC.64 R6, c[0x0][0x380] ;  /* 0x0000e000ff067b82 */ /* 0x000e260000000a00 */
[----:B------:R-:W-:-:S13]  /*04f0*/  ISETP.GT.U32.AND P0, PT, R4, R3, PT ;  /* 0x000000030400720c */ /* 0x000fda0003f04070 */
[----:B------:R-:W-:-:S04]  /*0500*/  @!P0 IADD3 R3, PT, PT, R3, -R4, RZ ;  /* 0x8000000403038210 */ /* 0x000fc80007ffe0ff */
[----:B------:R-:W-:-:S13]  /*0510*/  ISETP.GT.U32.AND P0, PT, R4, R3, PT ;  /* 0x000000030400720c */ /* 0x000fda0003f04070 */
[----:B------:R-:W-:-:S05]  /*0520*/  @!P0 IMAD.IADD R3, R3, 0x1, -R4 ;  /* 0x0000000103038824 */ /* 0x000fca00078e0a04 */
[----:B------:R-:W-:Y:S02]  /*0530*/  MOV R5, R3 ;  /* 0x0000000300057202 */ /* 0x000fe40000000f00 */
[----:B------:R-:W-:-:S03]  /*0540*/  SHF.R.S32.HI R3, RZ, 0x1f, R0 ;  /* 0x0000001fff037819 */ /* 0x000fc60000011400 */
[----:B------:R-:W-:Y:S01]  /*0550*/  @!P1 IMAD.MOV R5, RZ, RZ, -R5 ;  /* 0x000000ffff059224 */ /* 0x000fe200078e0a05 */
[----:B------:R-:W-:-:S05]  /*0560*/  @!P2 LOP3.LUT R5, RZ, R9, RZ, 0x33, !PT ;  /* 0x00000009ff05a212 */ /* 0x000fca00078e33ff */
[----:B0-----:R-:W-:-:S05]  /*0570*/  IMAD.WIDE R4, R5, 0x8, R6 ;  /* 0x0000000805047825 */ /* 0x001fca00078e0206 */
[----:B------:R-:W-:Y:S01]  /*0580*/  STG.E.64 desc[UR6][R4.64], R2 ;  /* 0x0000000204007986 */ /* 0x000fe2000c101b06 */
[----:B------:R-:W-:Y:S05]  /*0590*/  EXIT ;  /* 0x000000000000794d */ /* 0x000fea0003800000 */
.L_x_7:
[----:B------:R-:W-:-:S00]  /*05a0*/  BRA `(.L_x_7) ;  /* 0xfffffffc00fc7947 */ /* 0x000fc0000383ffff */
[----:B------:R-:W-:-:S00]  /*05b0*/  NOP ;  /* 0x0000000000007918 */ /* 0x000fc00000000000 */
        /* <DEDUP_REMOVED lines=12> */
.L_x_8:


//--------------------- .nv.shared.reserved.0     --------------------------
	.section	.nv.shared.reserved.0,"aw",@nobits
	.weak		__nv_reservedSMEM_offset_0_alias
	.size		__nv_reservedSMEM_offset_0_alias, 0, 64
	.other		__nv_reservedSMEM_offset_0_alias,@"STO_CUDA_RESERVED_SHARED STV_DEFAULT"
__nv_reservedSMEM_offset_0_alias:
	.zero		0
	.zero		64


//--------------------- .nv.constant0._Z15bandwidthKernelPyii --------------------------
	.section	.nv.constant0._Z15bandwidthKernelPyii,"a",@progbits
	.sectionflags	@""
	.align	4
.nv.constant0._Z15bandwidthKernelPyii:
	.zero		912


//--------------------- SYMBOLS --------------------------

	.type		.nv.reservedSmem.offset0,@object
	.size		.nv.reservedSmem.offset0,0x4
